//
// Generated by NVIDIA NVVM Compiler
//
// Compiler Build ID: CL-36424714
// Cuda compilation tools, release 13.0, V13.0.88
// Based on NVVM 20.0.0
//

.version 9.0
.target sm_100
.address_size 64

	// .globl	_Z11TestKernel1Pi

.visible .entry _Z11TestKernel1Pi(
	.param .u64 .ptr .align 1 _Z11TestKernel1Pi_param_0
)
{
	.reg .pred 	%p<2>;
	.reg .b32 	%r<2>;
	.reg .b64 	%rd<3>;

	ld.param.u64 	%rd1, [_Z11TestKernel1Pi_param_0];
	setp.eq.s64 	%p1, %rd1, 0;
	@%p1 bra 	$L__BB0_2;
	cvta.to.global.u64 	%rd2, %rd1;
	mov.b32 	%r1, 1;
	st.global.u32 	[%rd2], %r1;
$L__BB0_2:
	ret;

}
	// .globl	_Z11TestKernel2Pi
.visible .entry _Z11TestKernel2Pi(
	.param .u64 .ptr .align 1 _Z11TestKernel2Pi_param_0
)
{
	.reg .pred 	%p<2>;
	.reg .b32 	%r<2>;
	.reg .b64 	%rd<3>;

	ld.param.u64 	%rd1, [_Z11TestKernel2Pi_param_0];
	setp.eq.s64 	%p1, %rd1, 0;
	@%p1 bra 	$L__BB1_2;
	cvta.to.global.u64 	%rd2, %rd1;
	mov.b32 	%r1, 2;
	st.global.u32 	[%rd2], %r1;
$L__BB1_2:
	ret;

}
	// .globl	_Z11TestKernel3Pi
.visible .entry _Z11TestKernel3Pi(
	.param .u64 .ptr .align 1 _Z11TestKernel3Pi_param_0
)
{
	.reg .pred 	%p<2>;
	.reg .b32 	%r<2>;
	.reg .b64 	%rd<3>;

	ld.param.u64 	%rd1, [_Z11TestKernel3Pi_param_0];
	setp.eq.s64 	%p1, %rd1, 0;
	@%p1 bra 	$L__BB2_2;
	cvta.to.global.u64 	%rd2, %rd1;
	mov.b32 	%r1, 3;
	st.global.u32 	[%rd2], %r1;
$L__BB2_2:
	ret;

}


// ===== COMPILED SASS (sm_100) =====

	.target	sm_100

	.elftype	@"ET_EXEC"


//--------------------- .note.nv.tkinfo           --------------------------
	.section	.note.nv.tkinfo,"",@"SHT_NOTE"
	.sectionflags	@"SHF_NOTE_NV_TKINFO"
	.tkinfo
        /*0018*/ 	.word	0x00000002
        /*0030*/ 	.string	""
        /*0030*/ 	.string	"ptxas"
        /*0030*/ 	.string	"Cuda compilation tools, release 13.0, V13.0.88"
        /*0030*/ 	.string	"Build cuda_13.0.r13.0/compiler.36424714_0"
        /*0030*/ 	.string	"-arch sm_100 -m 64 "



//--------------------- .note.nv.cuinfo           --------------------------
	.section	.note.nv.cuinfo,"",@"SHT_NOTE"
	.sectionflags	@"SHF_NOTE_NV_CUINFO"
        /*0018*/ 	.short	0x0002
        /*001a*/ 	.short	0x0064
        /*001c*/ 	.short	0x0082
	.zero		2


//--------------------- .nv.info                  --------------------------
	.section	.nv.info,"",@"SHT_CUDA_INFO"
	.align	4


	//----- nvinfo : EIATTR_REGCOUNT
	.align		4
        /*0000*/ 	.byte	0x04, 0x2f
        /*0002*/ 	.short	(.L_1 - .L_0)
	.align		4
.L_0:
        /*0004*/ 	.word	index@(_Z11TestKernel1Pi)
        /*0008*/ 	.word	0x00000008


	//----- nvinfo : EIATTR_FRAME_SIZE
	.align		4
.L_1:
        /*000c*/ 	.byte	0x04, 0x11
        /*000e*/ 	.short	(.L_3 - .L_2)
	.align		4
.L_2:
        /*0010*/ 	.word	index@(_Z11TestKernel1Pi)
        /*0014*/ 	.word	0x00000000


	//----- nvinfo : EIATTR_REGCOUNT
	.align		4
.L_3:
        /*0018*/ 	.byte	0x04, 0x2f
        /*001a*/ 	.short	(.L_5 - .L_4)
	.align		4
.L_4:
        /*001c*/ 	.word	index@(_Z11TestKernel2Pi)
        /*0020*/ 	.word	0x00000008


	//----- nvinfo : EIATTR_FRAME_SIZE
	.align		4
.L_5:
        /*0024*/ 	.byte	0x04, 0x11
        /*0026*/ 	.short	(.L_7 - .L_6)
	.align		4
.L_6:
        /*0028*/ 	.word	index@(_Z11TestKernel2Pi)
        /*002c*/ 	.word	0x00000000


	//----- nvinfo : EIATTR_REGCOUNT
	.align		4
.L_7:
        /*0030*/ 	.byte	0x04, 0x2f
        /*0032*/ 	.short	(.L_9 - .L_8)
	.align		4
.L_8:
        /*0034*/ 	.word	index@(_Z11TestKernel3Pi)
        /*0038*/ 	.word	0x00000008


	//----- nvinfo : EIATTR_FRAME_SIZE
	.align		4
.L_9:
        /*003c*/ 	.byte	0x04, 0x11
        /*003e*/ 	.short	(.L_11 - .L_10)
	.align		4
.L_10:
        /*0040*/ 	.word	index@(_Z11TestKernel3Pi)
        /*0044*/ 	.word	0x00000000


	//----- nvinfo : EIATTR_MIN_STACK_SIZE
	.align		4
.L_11:
        /*0048*/ 	.byte	0x04, 0x12
        /*004a*/ 	.short	(.L_13 - .L_12)
	.align		4
.L_12:
        /*004c*/ 	.word	index@(_Z11TestKernel3Pi)
        /*0050*/ 	.word	0x00000000


	//----- nvinfo : EIATTR_MIN_STACK_SIZE
	.align		4
.L_13:
        /*0054*/ 	.byte	0x04, 0x12
        /*0056*/ 	.short	(.L_15 - .L_14)
	.align		4
.L_14:
        /*0058*/ 	.word	index@(_Z11TestKernel2Pi)
        /*005c*/ 	.word	0x00000000


	//----- nvinfo : EIATTR_MIN_STACK_SIZE
	.align		4
.L_15:
        /*0060*/ 	.byte	0x04, 0x12
        /*0062*/ 	.short	(.L_17 - .L_16)
	.align		4
.L_16:
        /*0064*/ 	.word	index@(_Z11TestKernel1Pi)
        /*0068*/ 	.word	0x00000000
.L_17:


//--------------------- .nv.compat                --------------------------
	.section	.nv.compat,"",@"SHT_CUDA_COMPAT_INFO"
	.align	4
        /*0000*/ 	.byte	0x02, 0x09, 0x00, 0x00, 0x02, 0x02, 0x01, 0x00, 0x02, 0x05, 0x05, 0x00, 0x03, 0x07, 0x01, 0x01
        /*0010*/ 	.byte	0x02, 0x03, 0x00, 0x00, 0x02, 0x06, 0x01, 0x00, 0x04, 0x0b, 0x08, 0x00, 0x09, 0x00, 0x00, 0x00
        /*0020*/ 	.byte	0x00, 0x00, 0x00, 0x00


//--------------------- .nv.info._Z11TestKernel3Pi --------------------------
	.section	.nv.info._Z11TestKernel3Pi,"",@"SHT_CUDA_INFO"
	.sectionflags	@""
	.align	4


	//----- nvinfo : EIATTR_CUDA_API_VERSION
	.align		4
        /*0000*/ 	.byte	0x04, 0x37
        /*0002*/ 	.short	(.L_19 - .L_18)
.L_18:
        /*0004*/ 	.word	0x00000082


	//----- nvinfo : EIATTR_KPARAM_INFO
	.align		4
.L_19:
        /*0008*/ 	.byte	0x04, 0x17
        /*000a*/ 	.short	(.L_21 - .L_20)
.L_20:
        /*000c*/ 	.word	0x00000000
        /*0010*/ 	.short	0x0000
        /*0012*/ 	.short	0x0000
        /*0014*/ 	.byte	0x00, 0xf5, 0x21, 0x00


	//----- nvinfo : EIATTR_SPARSE_MMA_MASK
	.align		4
.L_21:
        /*0018*/ 	.byte	0x03, 0x50
        /*001a*/ 	.short	0x0000


	//----- nvinfo : EIATTR_MAXREG_COUNT
	.align		4
        /*001c*/ 	.byte	0x03, 0x1b
        /*001e*/ 	.short	0x00ff


	//----- nvinfo : EIATTR_MERCURY_ISA_VERSION
	.align		4
        /*0020*/ 	.byte	0x03, 0x5f
        /*0022*/ 	.short	0x0101


	//----- nvinfo : EIATTR_VRC_CTA_INIT_COUNT
	.align		4
        /*0024*/ 	.byte	0x02, 0x4a
	.zero		1
	.zero		1


	//----- nvinfo : EIATTR_EXIT_INSTR_OFFSETS
	.align		4
        /*0028*/ 	.byte	0x04, 0x1c
        /*002a*/ 	.short	(.L_23 - .L_22)


	//   ....[0]....
.L_22:
        /*002c*/ 	.word	0x00000040


	//   ....[1]....
        /*0030*/ 	.word	0x00000090


	//----- nvinfo : EIATTR_CBANK_PARAM_SIZE
	.align		4
.L_23:
        /*0034*/ 	.byte	0x03, 0x19
        /*0036*/ 	.short	0x0008


	//----- nvinfo : EIATTR_PARAM_CBANK
	.align		4
        /*0038*/ 	.byte	0x04, 0x0a
        /*003a*/ 	.short	(.L_25 - .L_24)
	.align		4
.L_24:
        /*003c*/ 	.word	index@(.nv.constant0._Z11TestKernel3Pi)
        /*0040*/ 	.short	0x0380
        /*0042*/ 	.short	0x0008


	//----- nvinfo : EIATTR_SW_WAR
	.align		4
.L_25:
        /*0044*/ 	.byte	0x04, 0x36
        /*0046*/ 	.short	(.L_27 - .L_26)
.L_26:
        /*0048*/ 	.word	0x00000008
.L_27:


//--------------------- .nv.info._Z11TestKernel2Pi --------------------------
	.section	.nv.info._Z11TestKernel2Pi,"",@"SHT_CUDA_INFO"
	.sectionflags	@""
	.align	4


	//----- nvinfo : EIATTR_CUDA_API_VERSION
	.align		4
        /*0000*/ 	.byte	0x04, 0x37
        /*0002*/ 	.short	(.L_29 - .L_28)
.L_28:
        /*0004*/ 	.word	0x00000082


	//----- nvinfo : EIATTR_KPARAM_INFO
	.align		4
.L_29:
        /*0008*/ 	.byte	0x04, 0x17
        /*000a*/ 	.short	(.L_31 - .L_30)
.L_30:
        /*000c*/ 	.word	0x00000000
        /*0010*/ 	.short	0x0000
        /*0012*/ 	.short	0x0000
        /*0014*/ 	.byte	0x00, 0xf5, 0x21, 0x00


	//----- nvinfo : EIATTR_SPARSE_MMA_MASK
	.align		4
.L_31:
        /*0018*/ 	.byte	0x03, 0x50
        /*001a*/ 	.short	0x0000


	//----- nvinfo : EIATTR_MAXREG_COUNT
	.align		4
        /*001c*/ 	.byte	0x03, 0x1b
        /*001e*/ 	.short	0x00ff


	//----- nvinfo : EIATTR_MERCURY_ISA_VERSION
	.align		4
        /*0020*/ 	.byte	0x03, 0x5f
        /*0022*/ 	.short	0x0101


	//----- nvinfo : EIATTR_VRC_CTA_INIT_COUNT
	.align		4
        /*0024*/ 	.byte	0x02, 0x4a
	.zero		1
	.zero		1


	//----- nvinfo : EIATTR_EXIT_INSTR_OFFSETS
	.align		4
        /*0028*/ 	.byte	0x04, 0x1c
        /*002a*/ 	.short	(.L_33 - .L_32)


	//   ....[0]....
.L_32:
        /*002c*/ 	.word	0x00000040


	//   ....[1]....
        /*0030*/ 	.word	0x00000090


	//----- nvinfo : EIATTR_CBANK_PARAM_SIZE
	.align		4
.L_33:
        /*0034*/ 	.byte	0x03, 0x19
        /*0036*/ 	.short	0x0008


	//----- nvinfo : EIATTR_PARAM_CBANK
	.align		4
        /*0038*/ 	.byte	0x04, 0x0a
        /*003a*/ 	.short	(.L_35 - .L_34)
	.align		4
.L_34:
        /*003c*/ 	.word	index@(.nv.constant0._Z11TestKernel2Pi)
        /*0040*/ 	.short	0x0380
        /*0042*/ 	.short	0x0008


	//----- nvinfo : EIATTR_SW_WAR
	.align		4
.L_35:
        /*0044*/ 	.byte	0x04, 0x36
        /*0046*/ 	.short	(.L_37 - .L_36)
.L_36:
        /*0048*/ 	.word	0x00000008
.L_37:


//--------------------- .nv.info._Z11TestKernel1Pi --------------------------
	.section	.nv.info._Z11TestKernel1Pi,"",@"SHT_CUDA_INFO"
	.sectionflags	@""
	.align	4


	//----- nvinfo : EIATTR_CUDA_API_VERSION
	.align		4
        /*0000*/ 	.byte	0x04, 0x37
        /*0002*/ 	.short	(.L_39 - .L_38)
.L_38:
        /*0004*/ 	.word	0x00000082


	//----- nvinfo : EIATTR_KPARAM_INFO
	.align		4
.L_39:
        /*0008*/ 	.byte	0x04, 0x17
        /*000a*/ 	.short	(.L_41 - .L_40)
.L_40:
        /*000c*/ 	.word	0x00000000
        /*0010*/ 	.short	0x0000
        /*0012*/ 	.short	0x0000
        /*0014*/ 	.byte	0x00, 0xf5, 0x21, 0x00


	//----- nvinfo : EIATTR_SPARSE_MMA_MASK
	.align		4
.L_41:
        /*0018*/ 	.byte	0x03, 0x50
        /*001a*/ 	.short	0x0000


	//----- nvinfo : EIATTR_MAXREG_COUNT
	.align		4
        /*001c*/ 	.byte	0x03, 0x1b
        /*001e*/ 	.short	0x00ff


	//----- nvinfo : EIATTR_MERCURY_ISA_VERSION
	.align		4
        /*0020*/ 	.byte	0x03, 0x5f
        /*0022*/ 	.short	0x0101


	//----- nvinfo : EIATTR_VRC_CTA_INIT_COUNT
	.align		4
        /*0024*/ 	.byte	0x02, 0x4a
	.zero		1
	.zero		1


	//----- nvinfo : EIATTR_EXIT_INSTR_OFFSETS
	.align		4
        /*0028*/ 	.byte	0x04, 0x1c
        /*002a*/ 	.short	(.L_43 - .L_42)


	//   ....[0]....
.L_42:
        /*002c*/ 	.word	0x00000040


	//   ....[1]....
        /*0030*/ 	.word	0x00000090


	//----- nvinfo : EIATTR_CBANK_PARAM_SIZE
	.align		4
.L_43:
        /*0034*/ 	.byte	0x03, 0x19
        /*0036*/ 	.short	0x0008


	//----- nvinfo : EIATTR_PARAM_CBANK
	.align		4
        /*0038*/ 	.byte	0x04, 0x0a
        /*003a*/ 	.short	(.L_45 - .L_44)
	.align		4
.L_44:
        /*003c*/ 	.word	index@(.nv.constant0._Z11TestKernel1Pi)
        /*0040*/ 	.short	0x0380
        /*0042*/ 	.short	0x0008


	//----- nvinfo : EIATTR_SW_WAR
	.align		4
.L_45:
        /*0044*/ 	.byte	0x04, 0x36
        /*0046*/ 	.short	(.L_47 - .L_46)
.L_46:
        /*0048*/ 	.word	0x00000008
.L_47:


//--------------------- .nv.callgraph             --------------------------
	.section	.nv.callgraph,"",@"SHT_CUDA_CALLGRAPH"
	.align	4
	.sectionentsize	8
	.align		4
        /*0000*/ 	.word	0x00000000
	.align		4
        /*0004*/ 	.word	0xffffffff
	.align		4
        /*0008*/ 	.word	0x00000000
	.align		4
        /*000c*/ 	.word	0xfffffffe
	.align		4
        /*0010*/ 	.word	0x00000000
	.align		4
        /*0014*/ 	.word	0xfffffffd
	.align		4
        /*0018*/ 	.word	0x00000000
	.align		4
        /*001c*/ 	.word	0xfffffffc


//--------------------- .text._Z11TestKernel3Pi   --------------------------
	.section	.text._Z11TestKernel3Pi,"ax",@progbits
	.align	128
        .global         _Z11TestKernel3Pi
        .type           _Z11TestKernel3Pi,@function
        .size           _Z11TestKernel3Pi,(.L_x_3 - _Z11TestKernel3Pi)
        .other          _Z11TestKernel3Pi,@"STO_CUDA_ENTRY STV_DEFAULT"
_Z11TestKernel3Pi:
.text._Z11TestKernel3Pi:
[----:B------:R-:W-:Y:S01]  /*0000*/  LDC R1, c[0x0][0x37c] ;  /* 0x0000df00ff017b82 */ /* 0x000fe20000000800 */
[----:B------:R-:W0:Y:S02]  /*0010*/  LDCU.64 UR4, c[0x0][0x380] ;  /* 0x00007000ff0477ac */ /* 0x000e240008000a00 */
[----:B0-----:R-:W-:-:S04]  /*0020*/  ISETP.NE.U32.AND P0, PT, RZ, UR4, PT ;  /* 0x00000004ff007c0c */ /* 0x001fc8000bf05070 */
[----:B------:R-:W-:-:S13]  /*0030*/  ISETP.NE.AND.EX P0, PT, RZ, UR5, PT, P0 ;  /* 0x00000005ff007c0c */ /* 0x000fda000bf05300 */
[----:B------:R-:W-:Y:S05]  /*0040*/  @!P0 EXIT ;  /* 0x000000000000894d */ /* 0x000fea0003800000 */
[----:B------:R-:W0:Y:S01]  /*0050*/  LDC.64 R2, c[0x0][0x380] ;  /* 0x0000e000ff027b82 */ /* 0x000e220000000a00 */
[----:B------:R-:W0:Y:S01]  /*0060*/  LDCU.64 UR4, c[0x0][0x358] ;  /* 0x00006b00ff0477ac */ /* 0x000e220008000a00 */
[----:B------:R-:W-:-:S05]  /*0070*/  IMAD.MOV.U32 R5, RZ, RZ, 0x3 ;  /* 0x00000003ff057424 */ /* 0x000fca00078e00ff */
[----:B0-----:R-:W-:Y:S01]  /*0080*/  STG.E desc[UR4][R2.64], R5 ;  /* 0x0000000502007986 */ /* 0x001fe2000c101904 */
[----:B------:R-:W-:Y:S05]  /*0090*/  EXIT ;  /* 0x000000000000794d */ /* 0x000fea0003800000 */
.L_x_0:
[----:B------:R-:W-:-:S00]  /*00a0*/  BRA `(.L_x_0) ;  /* 0xfffffffc00fc7947 */ /* 0x000fc0000383ffff */
[----:B------:R-:W-:-:S00]  /*00b0*/  NOP ;  /* 0x0000000000007918 */ /* 0x000fc00000000000 */
        /* <DEDUP_REMOVED lines=12> */
.L_x_3:


//--------------------- .text._Z11TestKernel2Pi   --------------------------
	.section	.text._Z11TestKernel2Pi,"ax",@progbits
	.align	128
        .global         _Z11TestKernel2Pi
        .type           _Z11TestKernel2Pi,@function
        .size           _Z11TestKernel2Pi,(.L_x_4 - _Z11TestKernel2Pi)
        .other          _Z11TestKernel2Pi,@"STO_CUDA_ENTRY STV_DEFAULT"
_Z11TestKernel2Pi:
.text._Z11TestKernel2Pi:
        /* <DEDUP_REMOVED lines=10> */
.L_x_1:
        /* <DEDUP_REMOVED lines=14> */
.L_x_4:


//--------------------- .text._Z11TestKernel1Pi   --------------------------
	.section	.text._Z11TestKernel1Pi,"ax",@progbits
	.align	128
        .global         _Z11TestKernel1Pi
        .type           _Z11TestKernel1Pi,@function
        .size           _Z11TestKernel1Pi,(.L_x_5 - _Z11TestKernel1Pi)
        .other          _Z11TestKernel1Pi,@"STO_CUDA_ENTRY STV_DEFAULT"
_Z11TestKernel1Pi:
.text._Z11TestKernel1Pi:
        /* <DEDUP_REMOVED lines=10> */
.L_x_2:
        /* <DEDUP_REMOVED lines=14> */
.L_x_5:


//--------------------- .nv.shared.reserved.0     --------------------------
	.section	.nv.shared.reserved.0,"aw",@nobits
	.weak		__nv_reservedSMEM_offset_0_alias
	.size		__nv_reservedSMEM_offset_0_alias, 0, 64
	.other		__nv_reservedSMEM_offset_0_alias,@"STO_CUDA_RESERVED_SHARED STV_DEFAULT"
__nv_reservedSMEM_offset_0_alias:
	.zero		0
	.zero		64


//--------------------- .nv.constant0._Z11TestKernel3Pi --------------------------
	.section	.nv.constant0._Z11TestKernel3Pi,"a",@progbits
	.sectionflags	@""
	.align	4
.nv.constant0._Z11TestKernel3Pi:
	.zero		904


//--------------------- .nv.constant0._Z11TestKernel2Pi --------------------------
	.section	.nv.constant0._Z11TestKernel2Pi,"a",@progbits
	.sectionflags	@""
	.align	4
.nv.constant0._Z11TestKernel2Pi:
	.zero		904


//--------------------- .nv.constant0._Z11TestKernel1Pi --------------------------
	.section	.nv.constant0._Z11TestKernel1Pi,"a",@progbits
	.sectionflags	@""
	.align	4
.nv.constant0._Z11TestKernel1Pi:
	.zero		904


//--------------------- SYMBOLS --------------------------

	.type		.nv.reservedSmem.offset0,@object
	.size		.nv.reservedSmem.offset0,0x4
